//
// Generated by NVIDIA NVVM Compiler
//
// Compiler Build ID: CL-36424714
// Cuda compilation tools, release 13.0, V13.0.88
// Based on NVVM 20.0.0
//

.version 9.0
.target sm_100
.address_size 64

	// .globl	_Z8fImparesPiS_

.visible .entry _Z8fImparesPiS_(
	.param .u64 .ptr .align 1 _Z8fImparesPiS__param_0,
	.param .u64 .ptr .align 1 _Z8fImparesPiS__param_1
)
{
	.reg .pred 	%p<3>;
	.reg .b32 	%r<8>;
	.reg .b64 	%rd<10>;

	ld.param.u64 	%rd2, [_Z8fImparesPiS__param_0];
	ld.param.u64 	%rd3, [_Z8fImparesPiS__param_1];
	cvta.to.global.u64 	%rd1, %rd3;
	mov.u32 	%r2, %tid.y;
	mov.u32 	%r3, %tid.x;
	mov.u32 	%r4, %ntid.x;
	mad.lo.s32 	%r1, %r2, %r4, %r3;
	and.b32  	%r5, %r3, 1;
	setp.eq.b32 	%p1, %r5, 1;
	not.pred 	%p2, %p1;
	@%p2 bra 	$L__BB0_2;
	mul.wide.u32 	%rd4, %r1, 4;
	add.s64 	%rd5, %rd1, %rd4;
	mov.b32 	%r6, 0;
	st.global.u32 	[%rd5], %r6;
	bra.uni 	$L__BB0_3;
$L__BB0_2:
	cvta.to.global.u64 	%rd6, %rd2;
	mul.wide.u32 	%rd7, %r1, 4;
	add.s64 	%rd8, %rd6, %rd7;
	ld.global.u32 	%r7, [%rd8];
	add.s64 	%rd9, %rd1, %rd7;
	st.global.u32 	[%rd9], %r7;
$L__BB0_3:
	ret;

}


// ===== COMPILED SASS (sm_100) =====

	.target	sm_100

	.elftype	@"ET_EXEC"


//--------------------- .note.nv.tkinfo           --------------------------
	.section	.note.nv.tkinfo,"",@"SHT_NOTE"
	.sectionflags	@"SHF_NOTE_NV_TKINFO"
	.tkinfo
        /*0018*/ 	.word	0x00000002
        /*0030*/ 	.string	""
        /*0030*/ 	.string	"ptxas"
        /*0030*/ 	.string	"Cuda compilation tools, release 13.0, V13.0.88"
        /*0030*/ 	.string	"Build cuda_13.0.r13.0/compiler.36424714_0"
        /*0030*/ 	.string	"-arch sm_100 -m 64 "



//--------------------- .note.nv.cuinfo           --------------------------
	.section	.note.nv.cuinfo,"",@"SHT_NOTE"
	.sectionflags	@"SHF_NOTE_NV_CUINFO"
        /*0018*/ 	.short	0x0002
        /*001a*/ 	.short	0x0064
        /*001c*/ 	.short	0x0082
	.zero		2


//--------------------- .nv.info                  --------------------------
	.section	.nv.info,"",@"SHT_CUDA_INFO"
	.align	4


	//----- nvinfo : EIATTR_REGCOUNT
	.align		4
        /*0000*/ 	.byte	0x04, 0x2f
        /*0002*/ 	.short	(.L_1 - .L_0)
	.align		4
.L_0:
        /*0004*/ 	.word	index@(_Z8fImparesPiS_)
        /*0008*/ 	.word	0x0000000a


	//----- nvinfo : EIATTR_FRAME_SIZE
	.align		4
.L_1:
        /*000c*/ 	.byte	0x04, 0x11
        /*000e*/ 	.short	(.L_3 - .L_2)
	.align		4
.L_2:
        /*0010*/ 	.word	index@(_Z8fImparesPiS_)
        /*0014*/ 	.word	0x00000000


	//----- nvinfo : EIATTR_MIN_STACK_SIZE
	.align		4
.L_3:
        /*0018*/ 	.byte	0x04, 0x12
        /*001a*/ 	.short	(.L_5 - .L_4)
	.align		4
.L_4:
        /*001c*/ 	.word	index@(_Z8fImparesPiS_)
        /*0020*/ 	.word	0x00000000
.L_5:


//--------------------- .nv.compat                --------------------------
	.section	.nv.compat,"",@"SHT_CUDA_COMPAT_INFO"
	.align	4
        /*0000*/ 	.byte	0x02, 0x09, 0x00, 0x00, 0x02, 0x02, 0x01, 0x00, 0x02, 0x05, 0x05, 0x00, 0x03, 0x07, 0x01, 0x01
        /*0010*/ 	.byte	0x02, 0x03, 0x00, 0x00, 0x02, 0x06, 0x01, 0x00, 0x04, 0x0b, 0x08, 0x00, 0x09, 0x00, 0x00, 0x00
        /*0020*/ 	.byte	0x00, 0x00, 0x00, 0x00


//--------------------- .nv.info._Z8fImparesPiS_  --------------------------
	.section	.nv.info._Z8fImparesPiS_,"",@"SHT_CUDA_INFO"
	.sectionflags	@""
	.align	4


	//----- nvinfo : EIATTR_CUDA_API_VERSION
	.align		4
        /*0000*/ 	.byte	0x04, 0x37
        /*0002*/ 	.short	(.L_7 - .L_6)
.L_6:
        /*0004*/ 	.word	0x00000082


	//----- nvinfo : EIATTR_KPARAM_INFO
	.align		4
.L_7:
        /*0008*/ 	.byte	0x04, 0x17
        /*000a*/ 	.short	(.L_9 - .L_8)
.L_8:
        /*000c*/ 	.word	0x00000000
        /*0010*/ 	.short	0x0001
        /*0012*/ 	.short	0x0008
        /*0014*/ 	.byte	0x00, 0xf5, 0x21, 0x00


	//----- nvinfo : EIATTR_KPARAM_INFO
	.align		4
.L_9:
        /*0018*/ 	.byte	0x04, 0x17
        /*001a*/ 	.short	(.L_11 - .L_10)
.L_10:
        /*001c*/ 	.word	0x00000000
        /*0020*/ 	.short	0x0000
        /*0022*/ 	.short	0x0000
        /*0024*/ 	.byte	0x00, 0xf5, 0x21, 0x00


	//----- nvinfo : EIATTR_SPARSE_MMA_MASK
	.align		4
.L_11:
        /*0028*/ 	.byte	0x03, 0x50
        /*002a*/ 	.short	0x0000


	//----- nvinfo : EIATTR_MAXREG_COUNT
	.align		4
        /*002c*/ 	.byte	0x03, 0x1b
        /*002e*/ 	.short	0x00ff


	//----- nvinfo : EIATTR_MERCURY_ISA_VERSION
	.align		4
        /*0030*/ 	.byte	0x03, 0x5f
        /*0032*/ 	.short	0x0101


	//----- nvinfo : EIATTR_VRC_CTA_INIT_COUNT
	.align		4
        /*0034*/ 	.byte	0x02, 0x4a
	.zero		1
	.zero		1


	//----- nvinfo : EIATTR_EXIT_INSTR_OFFSETS
	.align		4
        /*0038*/ 	.byte	0x04, 0x1c
        /*003a*/ 	.short	(.L_13 - .L_12)


	//   ....[0]....
.L_12:
        /*003c*/ 	.word	0x000000b0


	//   ....[1]....
        /*0040*/ 	.word	0x00000120


	//----- nvinfo : EIATTR_CBANK_PARAM_SIZE
	.align		4
.L_13:
        /*0044*/ 	.byte	0x03, 0x19
        /*0046*/ 	.short	0x0010


	//----- nvinfo : EIATTR_PARAM_CBANK
	.align		4
        /*0048*/ 	.byte	0x04, 0x0a
        /*004a*/ 	.short	(.L_15 - .L_14)
	.align		4
.L_14:
        /*004c*/ 	.word	index@(.nv.constant0._Z8fImparesPiS_)
        /*0050*/ 	.short	0x0380
        /*0052*/ 	.short	0x0010


	//----- nvinfo : EIATTR_SW_WAR
	.align		4
.L_15:
        /*0054*/ 	.byte	0x04, 0x36
        /*0056*/ 	.short	(.L_17 - .L_16)
.L_16:
        /*0058*/ 	.word	0x00000008
.L_17:


//--------------------- .nv.callgraph             --------------------------
	.section	.nv.callgraph,"",@"SHT_CUDA_CALLGRAPH"
	.align	4
	.sectionentsize	8
	.align		4
        /*0000*/ 	.word	0x00000000
	.align		4
        /*0004*/ 	.word	0xffffffff
	.align		4
        /*0008*/ 	.word	0x00000000
	.align		4
        /*000c*/ 	.word	0xfffffffe
	.align		4
        /*0010*/ 	.word	0x00000000
	.align		4
        /*0014*/ 	.word	0xfffffffd
	.align		4
        /*0018*/ 	.word	0x00000000
	.align		4
        /*001c*/ 	.word	0xfffffffc


//--------------------- .text._Z8fImparesPiS_     --------------------------
	.section	.text._Z8fImparesPiS_,"ax",@progbits
	.align	128
        .global         _Z8fImparesPiS_
        .type           _Z8fImparesPiS_,@function
        .size           _Z8fImparesPiS_,(.L_x_1 - _Z8fImparesPiS_)
        .other          _Z8fImparesPiS_,@"STO_CUDA_ENTRY STV_DEFAULT"
_Z8fImparesPiS_:
.text._Z8fImparesPiS_:
[----:B------:R-:W-:Y:S01]  /*0000*/  LDC R1, c[0x0][0x37c] ;  /* 0x0000df00ff017b82 */ /* 0x000fe20000000800 */
[----:B------:R-:W0:Y:S01]  /*0010*/  S2R R0, SR_TID.X ;  /* 0x0000000000007919 */ /* 0x000e220000002100 */
[----:B------:R-:W1:Y:S01]  /*0020*/  LDCU UR6, c[0x0][0x360] ;  /* 0x00006c00ff0677ac */ /* 0x000e620008000800 */
[----:B------:R-:W1:Y:S01]  /*0030*/  S2R R7, SR_TID.Y ;  /* 0x0000000000077919 */ /* 0x000e620000002200 */
[----:B------:R-:W2:Y:S01]  /*0040*/  LDCU.64 UR4, c[0x0][0x358] ;  /* 0x00006b00ff0477ac */ /* 0x000ea20008000a00 */
[----:B0-----:R-:W-:-:S04]  /*0050*/  LOP3.LUT R2, R0, 0x1, RZ, 0xc0, !PT ;  /* 0x0000000100027812 */ /* 0x001fc800078ec0ff */
[----:B------:R-:W-:Y:S01]  /*0060*/  ISETP.NE.U32.AND P0, PT, R2, 0x1, PT ;  /* 0x000000010200780c */ /* 0x000fe20003f05070 */
[----:B-1----:R-:W-:-:S12]  /*0070*/  IMAD R7, R7, UR6, R0 ;  /* 0x0000000607077c24 */ /* 0x002fd8000f8e0200 */
[----:B------:R-:W0:Y:S02]  /*0080*/  @!P0 LDC.64 R2, c[0x0][0x388] ;  /* 0x0000e200ff028b82 */ /* 0x000e240000000a00 */
[----:B0-----:R-:W-:-:S05]  /*0090*/  @!P0 IMAD.WIDE.U32 R2, R7, 0x4, R2 ;  /* 0x0000000407028825 */ /* 0x001fca00078e0002 */
[----:B--2---:R0:W-:Y:S01]  /*00a0*/  @!P0 STG.E desc[UR4][R2.64], RZ ;  /* 0x000000ff02008986 */ /* 0x0041e2000c101904 */
[----:B------:R-:W-:Y:S05]  /*00b0*/  @!P0 EXIT ;  /* 0x000000000000894d */ /* 0x000fea0003800000 */
[----:B0-----:R-:W0:Y:S08]  /*00c0*/  LDC.64 R2, c[0x0][0x380] ;  /* 0x0000e000ff027b82 */ /* 0x001e300000000a00 */
[----:B------:R-:W1:Y:S01]  /*00d0*/  LDC.64 R4, c[0x0][0x388] ;  /* 0x0000e200ff047b82 */ /* 0x000e620000000a00 */
[----:B0-----:R-:W-:-:S06]  /*00e0*/  IMAD.WIDE.U32 R2, R7, 0x4, R2 ;  /* 0x0000000407027825 */ /* 0x001fcc00078e0002 */
[----:B------:R-:W2:Y:S01]  /*00f0*/  LDG.E R3, desc[UR4][R2.64] ;  /* 0x0000000402037981 */ /* 0x000ea2000c1e1900 */
[----:B-1----:R-:W-:-:S05]  /*0100*/  IMAD.WIDE.U32 R4, R7, 0x4, R4 ;  /* 0x0000000407047825 */ /* 0x002fca00078e0004 */
[----:B--2---:R-:W-:Y:S01]  /*0110*/  STG.E desc[UR4][R4.64], R3 ;  /* 0x0000000304007986 */ /* 0x004fe2000c101904 */
[----:B------:R-:W-:Y:S05]  /*0120*/  EXIT ;  /* 0x000000000000794d */ /* 0x000fea0003800000 */
.L_x_0:
[----:B------:R-:W-:-:S00]  /*0130*/  BRA `(.L_x_0) ;  /* 0xfffffffc00fc7947 */ /* 0x000fc0000383ffff */
[----:B------:R-:W-:-:S00]  /*0140*/  NOP ;  /* 0x0000000000007918 */ /* 0x000fc00000000000 */
        /* <DEDUP_REMOVED lines=11> */
.L_x_1:


//--------------------- .nv.shared.reserved.0     --------------------------
	.section	.nv.shared.reserved.0,"aw",@nobits
	.weak		__nv_reservedSMEM_offset_0_alias
	.size		__nv_reservedSMEM_offset_0_alias, 0, 64
	.other		__nv_reservedSMEM_offset_0_alias,@"STO_CUDA_RESERVED_SHARED STV_DEFAULT"
__nv_reservedSMEM_offset_0_alias:
	.zero		0
	.zero		64


//--------------------- .nv.constant0._Z8fImparesPiS_ --------------------------
	.section	.nv.constant0._Z8fImparesPiS_,"a",@progbits
	.sectionflags	@""
	.align	4
.nv.constant0._Z8fImparesPiS_:
	.zero		912


//--------------------- SYMBOLS --------------------------

	.type		.nv.reservedSmem.offset0,@object
	.size		.nv.reservedSmem.offset0,0x4
